	.headerflags	@"EF_CUDA_TEXMODE_UNIFIED EF_CUDA_64BIT_ADDRESS EF_CUDA_ACCELERATORS EF_CUDA_SM90 EF_CUDA_VIRTUAL_SM(EF_CUDA_SM90)"
	.elftype	@"ET_EXEC"


//--------------------- .nv.info                  --------------------------
	.section	.nv.info,"",@"SHT_CUDA_INFO"
	.align	4


	//----- nvinfo : EIATTR_REGCOUNT
	.align		4
        /*0000*/ 	.byte	0x04, 0x2f
        /*0002*/ 	.short	(.L_1 - .L_0)
	.align		4
.L_0:
        /*0004*/ 	.word	index@(triton_poi_fused_add_mul_0)
        /*0008*/ 	.word	0x00000014


	//----- nvinfo : EIATTR_MIN_STACK_SIZE
	.align		4
.L_1:
        /*000c*/ 	.byte	0x04, 0x12
        /*000e*/ 	.short	(.L_3 - .L_2)
	.align		4
.L_2:
        /*0010*/ 	.word	index@(triton_poi_fused_add_mul_0)
        /*0014*/ 	.word	0x00000000


	//----- nvinfo : EIATTR_FRAME_SIZE
	.align		4
.L_3:
        /*0018*/ 	.byte	0x04, 0x11
        /*001a*/ 	.short	(.L_5 - .L_4)
	.align		4
.L_4:
        /*001c*/ 	.word	index@(triton_poi_fused_add_mul_0)
        /*0020*/ 	.word	0x00000000


	//----- nvinfo : EIATTR_MIN_STACK_SIZE
	.align		4
.L_5:
        /*0024*/ 	.byte	0x04, 0x12
        /*0026*/ 	.short	(.L_7 - .L_6)
	.align		4
.L_6:
        /*0028*/ 	.word	index@(triton_poi_fused_add_mul_0)
        /*002c*/ 	.word	0x00000000
.L_7:


//--------------------- .nv.info.triton_poi_fused_add_mul_0 --------------------------
	.section	.nv.info.triton_poi_fused_add_mul_0,"",@"SHT_CUDA_INFO"
	.sectionflags	@""
	.align	4


	//----- nvinfo : EIATTR_CUDA_API_VERSION
	.align		4
        /*0000*/ 	.byte	0x04, 0x37
        /*0002*/ 	.short	(.L_9 - .L_8)
.L_8:
        /*0004*/ 	.word	0x0000007c


	//----- nvinfo : EIATTR_KPARAM_INFO
	.align		4
.L_9:
        /*0008*/ 	.byte	0x04, 0x17
        /*000a*/ 	.short	(.L_11 - .L_10)
.L_10:
        /*000c*/ 	.word	0x00000000
        /*0010*/ 	.short	0x0004
        /*0012*/ 	.short	0x0020
        /*0014*/ 	.byte	0x00, 0xf0, 0x11, 0x00


	//----- nvinfo : EIATTR_KPARAM_INFO
	.align		4
.L_11:
        /*0018*/ 	.byte	0x04, 0x17
        /*001a*/ 	.short	(.L_13 - .L_12)
.L_12:
        /*001c*/ 	.word	0x00000000
        /*0020*/ 	.short	0x0003
        /*0022*/ 	.short	0x0018
        /*0024*/ 	.byte	0x00, 0xf4, 0x21, 0x00


	//----- nvinfo : EIATTR_KPARAM_INFO
	.align		4
.L_13:
        /*0028*/ 	.byte	0x04, 0x17
        /*002a*/ 	.short	(.L_15 - .L_14)
.L_14:
        /*002c*/ 	.word	0x00000000
        /*0030*/ 	.short	0x0002
        /*0032*/ 	.short	0x0010
        /*0034*/ 	.byte	0x00, 0xf4, 0x21, 0x00


	//----- nvinfo : EIATTR_KPARAM_INFO
	.align		4
.L_15:
        /*0038*/ 	.byte	0x04, 0x17
        /*003a*/ 	.short	(.L_17 - .L_16)
.L_16:
        /*003c*/ 	.word	0x00000000
        /*0040*/ 	.short	0x0001
        /*0042*/ 	.short	0x0008
        /*0044*/ 	.byte	0x00, 0xf4, 0x21, 0x00


	//----- nvinfo : EIATTR_KPARAM_INFO
	.align		4
.L_17:
        /*0048*/ 	.byte	0x04, 0x17
        /*004a*/ 	.short	(.L_19 - .L_18)
.L_18:
        /*004c*/ 	.word	0x00000000
        /*0050*/ 	.short	0x0000
        /*0052*/ 	.short	0x0000
        /*0054*/ 	.byte	0x00, 0xf4, 0x21, 0x00


	//----- nvinfo : EIATTR_SPARSE_MMA_MASK
	.align		4
.L_19:
        /*0058*/ 	.byte	0x03, 0x50
        /*005a*/ 	.short	0x0000


	//----- nvinfo : EIATTR_MAXREG_COUNT
	.align		4
        /*005c*/ 	.byte	0x03, 0x1b
        /*005e*/ 	.short	0x00ff


	//----- nvinfo : EIATTR_EXIT_INSTR_OFFSETS
	.align		4
        /*0060*/ 	.byte	0x04, 0x1c
        /*0062*/ 	.short	(.L_21 - .L_20)


	//   ....[0]....
.L_20:
        /*0064*/ 	.word	0x00000220


	//   ....[1]....
        /*0068*/ 	.word	0x00000240


	//----- nvinfo : EIATTR_REQNTID
	.align		4
.L_21:
        /*006c*/ 	.byte	0x04, 0x10
        /*006e*/ 	.short	(.L_23 - .L_22)
.L_22:
        /*0070*/ 	.word	0x00000080
        /*0074*/ 	.word	0x00000001
        /*0078*/ 	.word	0x00000001


	//----- nvinfo : EIATTR_CBANK_PARAM_SIZE
	.align		4
.L_23:
        /*007c*/ 	.byte	0x03, 0x19
        /*007e*/ 	.short	0x0024


	//----- nvinfo : EIATTR_PARAM_CBANK
	.align		4
        /*0080*/ 	.byte	0x04, 0x0a
        /*0082*/ 	.short	(.L_25 - .L_24)
	.align		4
.L_24:
        /*0084*/ 	.word	index@(.nv.constant0.triton_poi_fused_add_mul_0)
        /*0088*/ 	.short	0x0210
        /*008a*/ 	.short	0x0024


	//----- nvinfo : EIATTR_SW_WAR
	.align		4
.L_25:
        /*008c*/ 	.byte	0x04, 0x36
        /*008e*/ 	.short	(.L_27 - .L_26)
.L_26:
        /*0090*/ 	.word	0x00000008
.L_27:


//--------------------- .nv.callgraph             --------------------------
	.section	.nv.callgraph,"",@"SHT_CUDA_CALLGRAPH"
	.align	4
	.sectionentsize	8
	.align		4
        /*0000*/ 	.word	0x00000000
	.align		4
        /*0004*/ 	.word	0xffffffff
	.align		4
        /*0008*/ 	.word	0x00000000
	.align		4
        /*000c*/ 	.word	0xfffffffe
	.align		4
        /*0010*/ 	.word	0x00000000
	.align		4
        /*0014*/ 	.word	0xfffffffd
	.align		4
        /*0018*/ 	.word	0x00000000
	.align		4
        /*001c*/ 	.word	0xfffffffc


//--------------------- .text.triton_poi_fused_add_mul_0 --------------------------
	.section	.text.triton_poi_fused_add_mul_0,"ax",@progbits
	.align	128
        .global         triton_poi_fused_add_mul_0
        .type           triton_poi_fused_add_mul_0,@function
        .size           triton_poi_fused_add_mul_0,(.L_x_1 - triton_poi_fused_add_mul_0)
        .other          triton_poi_fused_add_mul_0,@"STO_CUDA_ENTRY STV_DEFAULT"
triton_poi_fused_add_mul_0:
.text.triton_poi_fused_add_mul_0:
[----:B------:R-:W0:Y:S02]  /*0000*/  LDC R1, c[0x0][0x28] ;  /* 0x00000a00ff017b82 */ /* 0x000e240000000800 */
[----:B------:R-:W1:Y:S01]  /*0010*/  S2R R0, SR_TID.X ;  /* 0x0000000000007919 */ /* 0x000e620000002100 */
[----:B------:R-:W2:Y:S01]  /*0020*/  LDC.64 R6, c[0x0][0x220] ;  /* 0x00008800ff067b82 */ /* 0x000ea20000000a00 */
[----:B------:R-:W-:Y:S01]  /*0030*/  CS2R R14, SRZ ;  /* 0x00000000000e7805 */ /* 0x000fe2000001ff00 */
[----:B------:R-:W-:Y:S01]  /*0040*/  IMAD.MOV.U32 R17, RZ, RZ, RZ ;  /* 0x000000ffff117224 */ /* 0x000fe200078e00ff */
[----:B------:R-:W3:Y:S01]  /*0050*/  S2R R11, SR_CTAID.X ;  /* 0x00000000000b7919 */ /* 0x000ee20000002500 */
[----:B------:R-:W-:-:S04]  /*0060*/  ULDC.64 UR4, c[0x0][0x208] ;  /* 0x0000820000047ab9 */ /* 0x000fc80000000a00 */
[----:B------:R-:W4:Y:S08]  /*0070*/  LDC.64 R4, c[0x0][0x218] ;  /* 0x00008600ff047b82 */ /* 0x000f300000000a00 */
[----:B------:R-:W5:Y:S01]  /*0080*/  LDC.64 R2, c[0x0][0x210] ;  /* 0x00008400ff027b82 */ /* 0x000f620000000a00 */
[----:B-1----:R-:W-:-:S05]  /*0090*/  IMAD.SHL.U32 R0, R0, 0x2, RZ ;  /* 0x0000000200007824 */ /* 0x002fca00078e00ff */
[----:B------:R-:W-:-:S05]  /*00a0*/  LOP3.LUT R0, R0, 0xfe, RZ, 0xc0, !PT ;  /* 0x000000fe00007812 */ /* 0x000fca00078ec0ff */
[----:B---3--:R-:W-:-:S04]  /*00b0*/  IMAD R11, R11, 0x100, R0 ;  /* 0x000001000b0b7824 */ /* 0x008fc800078e0200 */
[C---:B-----5:R-:W-:Y:S01]  /*00c0*/  IMAD.WIDE R2, R11.reuse, 0x4, R2 ;  /* 0x000000040b027825 */ /* 0x060fe200078e0202 */
[----:B------:R-:W-:Y:S02]  /*00d0*/  SHF.R.S32.HI R0, RZ, 0x1f, R11 ;  /* 0x0000001fff007819 */ /* 0x000fe4000001140b */
[----:B------:R-:W-:Y:S02]  /*00e0*/  ISETP.GE.AND P0, PT, R11, 0x100, PT ;  /* 0x000001000b00780c */ /* 0x000fe40003f06270 */
[----:B------:R-:W-:-:S04]  /*00f0*/  LEA.HI R0, R0, R11, RZ, 0x4 ;  /* 0x0000000b00007211 */ /* 0x000fc800078f20ff */
[----:B------:R-:W-:Y:S02]  /*0100*/  SHF.R.S32.HI R8, RZ, 0x4, R0 ;  /* 0x00000004ff087819 */ /* 0x000fe40000011400 */
[----:B------:R-:W-:Y:S02]  /*0110*/  LOP3.LUT R0, R0, 0xfffffff0, RZ, 0xc0, !PT ;  /* 0xfffffff000007812 */ /* 0x000fe400078ec0ff */
[----:B------:R-:W-:-:S04]  /*0120*/  LEA.HI R9, R8, R8, RZ, 0x2 ;  /* 0x0000000808097211 */ /* 0x000fc800078f10ff */
[----:B------:R-:W-:-:S05]  /*0130*/  LOP3.LUT R9, R9, 0xfffffffc, RZ, 0xc0, !PT ;  /* 0xfffffffc09097812 */ /* 0x000fca00078ec0ff */
[----:B------:R-:W-:Y:S01]  /*0140*/  IMAD.IADD R13, R8, 0x1, -R9 ;  /* 0x00000001080d7824 */ /* 0x000fe200078e0a09 */
[----:B------:R-:W-:Y:S01]  /*0150*/  IADD3 R9, R11, -R0, RZ ;  /* 0x800000000b097210 */ /* 0x000fe20007ffe0ff */
[----:B------:R-:W-:Y:S02]  /*0160*/  HFMA2.MMA R0, -RZ, RZ, 0, 0 ;  /* 0x00000000ff007435 */ /* 0x000fe400000001ff */
[----:B--2---:R-:W-:Y:S01]  /*0170*/  IMAD.WIDE R6, R13, 0x4, R6 ;  /* 0x000000040d067825 */ /* 0x004fe200078e0206 */
[----:B------:R-:W-:-:S03]  /*0180*/  CS2R R12, SRZ ;  /* 0x00000000000c7805 */ /* 0x000fc6000001ff00 */
[----:B----4-:R-:W-:Y:S01]  /*0190*/  IMAD.WIDE R4, R9, 0x4, R4 ;  /* 0x0000000409047825 */ /* 0x010fe200078e0204 */
[----:B------:R-:W2:Y:S01]  /*01a0*/  @!P0 LDG.E.EL R17, desc[UR4][R6.64] ;  /* 0x0000000406118981 */ /* 0x000ea2000c2e1900 */
[----:B------:R-:W1:Y:S03]  /*01b0*/  LDC.64 R8, c[0x0][0x228] ;  /* 0x00008a00ff087b82 */ /* 0x000e660000000a00 */
[----:B------:R-:W2:Y:S04]  /*01c0*/  @!P0 LDG.E.64 R12, desc[UR4][R2.64] ;  /* 0x00000004020c8981 */ /* 0x000ea8000c1e1b00 */
[----:B------:R-:W2:Y:S04]  /*01d0*/  @!P0 LDG.E.EL.64 R14, desc[UR4][R4.64] ;  /* 0x00000004040e8981 */ /* 0x000ea8000c2e1b00 */
[----:B------:R-:W3:Y:S01]  /*01e0*/  @!P0 LDG.E.EL R0, desc[UR4][R6.64] ;  /* 0x0000000406008981 */ /* 0x000ee2000c2e1900 */
[----:B-1----:R-:W-:-:S04]  /*01f0*/  IMAD.WIDE R8, R11, 0x4, R8 ;  /* 0x000000040b087825 */ /* 0x002fc800078e0208 */
[----:B--2---:R-:W-:Y:S01]  /*0200*/  FFMA R12, R17, R14, R12 ;  /* 0x0000000e110c7223 */ /* 0x004fe2000000000c */
[----:B---3--:R-:W-:Y:S01]  /*0210*/  FFMA R13, R0, R15, R13 ;  /* 0x0000000f000d7223 */ /* 0x008fe2000000000d */
[----:B------:R-:W-:Y:S06]  /*0220*/  @P0 EXIT ;  /* 0x000000000000094d */ /* 0x000fec0003800000 */
[----:B------:R-:W-:Y:S01]  /*0230*/  STG.E.64 desc[UR4][R8.64], R12 ;  /* 0x0000000c08007986 */ /* 0x000fe2000c101b04 */
[----:B------:R-:W-:Y:S05]  /*0240*/  EXIT ;  /* 0x000000000000794d */ /* 0x000fea0003800000 */
.L_x_0:
[----:B------:R-:W-:-:S00]  /*0250*/  BRA `(.L_x_0) ;  /* 0xfffffffc00fc7947 */ /* 0x000fc0000383ffff */
[----:B------:R-:W-:-:S00]  /*0260*/  NOP ;  /* 0x0000000000007918 */ /* 0x000fc00000000000 */
        /* <DEDUP_REMOVED lines=9> */
.L_x_1:


//--------------------- .nv.constant0.triton_poi_fused_add_mul_0 --------------------------
	.section	.nv.constant0.triton_poi_fused_add_mul_0,"a",@progbits
	.sectionflags	@""
	.align	4
.nv.constant0.triton_poi_fused_add_mul_0:
	.zero		564
